//
// Generated by NVIDIA NVVM Compiler
//
// Compiler Build ID: CL-36424714
// Cuda compilation tools, release 13.0, V13.0.88
// Based on NVVM 20.0.0
//

.version 9.0
.target sm_100
.address_size 64

	// .globl	_Z7child_kv
.extern .func  (.param .b32 func_retval0) vprintf
(
	.param .b64 vprintf_param_0,
	.param .b64 vprintf_param_1
)
;
.global .align 1 .b8 $str[39] = {42, 42, 42, 42, 42, 42, 42, 42, 42, 42, 42, 42, 42, 32, 72, 101, 108, 108, 111, 32, 102, 114, 111, 109, 32, 116, 104, 101, 32, 99, 104, 105, 108, 100, 95, 107, 33, 10};
.global .align 1 .b8 $str$1[44] = {42, 42, 42, 42, 42, 42, 42, 42, 42, 42, 42, 42, 42, 42, 42, 42, 42, 32, 72, 101, 108, 108, 111, 32, 102, 114, 111, 109, 32, 116, 104, 101, 32, 112, 97, 114, 101, 110, 116, 95, 107, 33, 10};

.visible .entry _Z7child_kv()
{
	.reg .b32 	%r<3>;
	.reg .b64 	%rd<3>;

	mov.u64 	%rd1, $str;
	cvta.global.u64 	%rd2, %rd1;
	{ // callseq 0, 0
	.param .b64 param0;
	st.param.b64 	[param0], %rd2;
	.param .b64 param1;
	st.param.b64 	[param1], 0;
	.param .b32 retval0;
	call.uni (retval0), 
	vprintf, 
	(
	param0, 
	param1
	);
	ld.param.b32 	%r1, [retval0];
	} // callseq 0
	ret;

}
	// .globl	_Z8parent_kv
.visible .entry _Z8parent_kv()
{
	.reg .b32 	%r<3>;
	.reg .b64 	%rd<3>;

	mov.u64 	%rd1, $str$1;
	cvta.global.u64 	%rd2, %rd1;
	{ // callseq 1, 0
	.param .b64 param0;
	st.param.b64 	[param0], %rd2;
	.param .b64 param1;
	st.param.b64 	[param1], 0;
	.param .b32 retval0;
	call.uni (retval0), 
	vprintf, 
	(
	param0, 
	param1
	);
	ld.param.b32 	%r1, [retval0];
	} // callseq 1
	ret;

}


// ===== COMPILED SASS (sm_100) =====

	.target	sm_100

	.elftype	@"ET_EXEC"


//--------------------- .note.nv.tkinfo           --------------------------
	.section	.note.nv.tkinfo,"",@"SHT_NOTE"
	.sectionflags	@"SHF_NOTE_NV_TKINFO"
	.tkinfo
        /*0018*/ 	.word	0x00000002
        /*0030*/ 	.string	""
        /*0030*/ 	.string	"ptxas"
        /*0030*/ 	.string	"Cuda compilation tools, release 13.0, V13.0.88"
        /*0030*/ 	.string	"Build cuda_13.0.r13.0/compiler.36424714_0"
        /*0030*/ 	.string	"-arch sm_100 -m 64 "



//--------------------- .note.nv.cuinfo           --------------------------
	.section	.note.nv.cuinfo,"",@"SHT_NOTE"
	.sectionflags	@"SHF_NOTE_NV_CUINFO"
        /*0018*/ 	.short	0x0002
        /*001a*/ 	.short	0x0064
        /*001c*/ 	.short	0x0082
	.zero		2


//--------------------- .nv.info                  --------------------------
	.section	.nv.info,"",@"SHT_CUDA_INFO"
	.align	4


	//----- nvinfo : EIATTR_REGCOUNT
	.align		4
        /*0000*/ 	.byte	0x04, 0x2f
        /*0002*/ 	.short	(.L_3 - .L_2)
	.align		4
.L_2:
        /*0004*/ 	.word	index@(_Z7child_kv)
        /*0008*/ 	.word	0x00000018


	//----- nvinfo : EIATTR_FRAME_SIZE
	.align		4
.L_3:
        /*000c*/ 	.byte	0x04, 0x11
        /*000e*/ 	.short	(.L_5 - .L_4)
	.align		4
.L_4:
        /*0010*/ 	.word	index@(_Z7child_kv)
        /*0014*/ 	.word	0x00000000


	//----- nvinfo : EIATTR_REGCOUNT
	.align		4
.L_5:
        /*0018*/ 	.byte	0x04, 0x2f
        /*001a*/ 	.short	(.L_7 - .L_6)
	.align		4
.L_6:
        /*001c*/ 	.word	index@(_Z8parent_kv)
        /*0020*/ 	.word	0x00000018


	//----- nvinfo : EIATTR_FRAME_SIZE
	.align		4
.L_7:
        /*0024*/ 	.byte	0x04, 0x11
        /*0026*/ 	.short	(.L_9 - .L_8)
	.align		4
.L_8:
        /*0028*/ 	.word	index@(_Z8parent_kv)
        /*002c*/ 	.word	0x00000000


	//----- nvinfo : EIATTR_MIN_STACK_SIZE
	.align		4
.L_9:
        /*0030*/ 	.byte	0x04, 0x12
        /*0032*/ 	.short	(.L_11 - .L_10)
	.align		4
.L_10:
        /*0034*/ 	.word	index@(_Z8parent_kv)
        /*0038*/ 	.word	0x00000000


	//----- nvinfo : EIATTR_MIN_STACK_SIZE
	.align		4
.L_11:
        /*003c*/ 	.byte	0x04, 0x12
        /*003e*/ 	.short	(.L_13 - .L_12)
	.align		4
.L_12:
        /*0040*/ 	.word	index@(_Z7child_kv)
        /*0044*/ 	.word	0x00000000
.L_13:


//--------------------- .nv.compat                --------------------------
	.section	.nv.compat,"",@"SHT_CUDA_COMPAT_INFO"
	.align	4
        /*0000*/ 	.byte	0x02, 0x09, 0x00, 0x00, 0x02, 0x02, 0x01, 0x00, 0x02, 0x05, 0x05, 0x00, 0x03, 0x07, 0x01, 0x01
        /*0010*/ 	.byte	0x02, 0x03, 0x00, 0x00, 0x02, 0x06, 0x01, 0x00, 0x04, 0x0b, 0x08, 0x00, 0x09, 0x00, 0x00, 0x00
        /*0020*/ 	.byte	0x00, 0x00, 0x00, 0x00


//--------------------- .nv.info._Z8parent_kv     --------------------------
	.section	.nv.info._Z8parent_kv,"",@"SHT_CUDA_INFO"
	.sectionflags	@""
	.align	4


	//----- nvinfo : EIATTR_CUDA_API_VERSION
	.align		4
        /*0000*/ 	.byte	0x04, 0x37
        /*0002*/ 	.short	(.L_15 - .L_14)
.L_14:
        /*0004*/ 	.word	0x00000082


	//----- nvinfo : EIATTR_SPARSE_MMA_MASK
	.align		4
.L_15:
        /*0008*/ 	.byte	0x03, 0x50
        /*000a*/ 	.short	0x0000


	//----- nvinfo : EIATTR_MAXREG_COUNT
	.align		4
        /*000c*/ 	.byte	0x03, 0x1b
        /*000e*/ 	.short	0x00ff


	//----- nvinfo : EIATTR_EXTERNS
	.align		4
        /*0010*/ 	.byte	0x04, 0x0f
        /*0012*/ 	.short	(.L_17 - .L_16)


	//   ....[0]....
	.align		4
.L_16:
        /*0014*/ 	.word	index@(vprintf)


	//----- nvinfo : EIATTR_MERCURY_ISA_VERSION
	.align		4
.L_17:
        /*0018*/ 	.byte	0x03, 0x5f
        /*001a*/ 	.short	0x0101


	//----- nvinfo : EIATTR_VRC_CTA_INIT_COUNT
	.align		4
        /*001c*/ 	.byte	0x02, 0x4a
	.zero		1
	.zero		1


	//----- nvinfo : EIATTR_SYSCALL_OFFSETS
	.align		4
        /*0020*/ 	.byte	0x04, 0x46
        /*0022*/ 	.short	(.L_19 - .L_18)


	//   ....[0]....
.L_18:
        /*0024*/ 	.word	0x00000080


	//----- nvinfo : EIATTR_EXIT_INSTR_OFFSETS
	.align		4
.L_19:
        /*0028*/ 	.byte	0x04, 0x1c
        /*002a*/ 	.short	(.L_21 - .L_20)


	//   ....[0]....
.L_20:
        /*002c*/ 	.word	0x00000090


	//----- nvinfo : EIATTR_SW_WAR
	.align		4
.L_21:
        /*0030*/ 	.byte	0x04, 0x36
        /*0032*/ 	.short	(.L_23 - .L_22)
.L_22:
        /*0034*/ 	.word	0x00000008
.L_23:


//--------------------- .nv.info._Z7child_kv      --------------------------
	.section	.nv.info._Z7child_kv,"",@"SHT_CUDA_INFO"
	.sectionflags	@""
	.align	4


	//----- nvinfo : EIATTR_CUDA_API_VERSION
	.align		4
        /*0000*/ 	.byte	0x04, 0x37
        /*0002*/ 	.short	(.L_25 - .L_24)
.L_24:
        /*0004*/ 	.word	0x00000082


	//----- nvinfo : EIATTR_SPARSE_MMA_MASK
	.align		4
.L_25:
        /*0008*/ 	.byte	0x03, 0x50
        /*000a*/ 	.short	0x0000


	//----- nvinfo : EIATTR_MAXREG_COUNT
	.align		4
        /*000c*/ 	.byte	0x03, 0x1b
        /*000e*/ 	.short	0x00ff


	//----- nvinfo : EIATTR_EXTERNS
	.align		4
        /*0010*/ 	.byte	0x04, 0x0f
        /*0012*/ 	.short	(.L_27 - .L_26)


	//   ....[0]....
	.align		4
.L_26:
        /*0014*/ 	.word	index@(vprintf)


	//----- nvinfo : EIATTR_MERCURY_ISA_VERSION
	.align		4
.L_27:
        /*0018*/ 	.byte	0x03, 0x5f
        /*001a*/ 	.short	0x0101


	//----- nvinfo : EIATTR_VRC_CTA_INIT_COUNT
	.align		4
        /*001c*/ 	.byte	0x02, 0x4a
	.zero		1
	.zero		1


	//----- nvinfo : EIATTR_SYSCALL_OFFSETS
	.align		4
        /*0020*/ 	.byte	0x04, 0x46
        /*0022*/ 	.short	(.L_29 - .L_28)


	//   ....[0]....
.L_28:
        /*0024*/ 	.word	0x00000080


	//----- nvinfo : EIATTR_EXIT_INSTR_OFFSETS
	.align		4
.L_29:
        /*0028*/ 	.byte	0x04, 0x1c
        /*002a*/ 	.short	(.L_31 - .L_30)


	//   ....[0]....
.L_30:
        /*002c*/ 	.word	0x00000090


	//----- nvinfo : EIATTR_SW_WAR
	.align		4
.L_31:
        /*0030*/ 	.byte	0x04, 0x36
        /*0032*/ 	.short	(.L_33 - .L_32)
.L_32:
        /*0034*/ 	.word	0x00000008
.L_33:


//--------------------- .nv.callgraph             --------------------------
	.section	.nv.callgraph,"",@"SHT_CUDA_CALLGRAPH"
	.align	4
	.sectionentsize	8
	.align		4
        /*0000*/ 	.word	0x00000000
	.align		4
        /*0004*/ 	.word	0xffffffff
	.align		4
        /*0008*/ 	.word	index@(_Z8parent_kv)
	.align		4
        /*000c*/ 	.word	index@(vprintf)
	.align		4
        /*0010*/ 	.word	index@(_Z7child_kv)
	.align		4
        /*0014*/ 	.word	index@(vprintf)
	.align		4
        /*0018*/ 	.word	0x00000000
	.align		4
        /*001c*/ 	.word	0xfffffffe
	.align		4
        /*0020*/ 	.word	0x00000000
	.align		4
        /*0024*/ 	.word	0xfffffffd
	.align		4
        /*0028*/ 	.word	0x00000000
	.align		4
        /*002c*/ 	.word	0xfffffffc


//--------------------- .nv.constant4             --------------------------
	.section	.nv.constant4,"a",@progbits
	.align	8
	.align		8
.nv.constant4:
        /*0000*/ 	.dword	vprintf
	.align		8
        /*0008*/ 	.dword	$str
	.align		8
        /*0010*/ 	.dword	$str$1


//--------------------- .text._Z8parent_kv        --------------------------
	.section	.text._Z8parent_kv,"ax",@progbits
	.align	128
        .global         _Z8parent_kv
        .type           _Z8parent_kv,@function
        .size           _Z8parent_kv,(.L_x_4 - _Z8parent_kv)
        .other          _Z8parent_kv,@"STO_CUDA_ENTRY STV_DEFAULT"
_Z8parent_kv:
.text._Z8parent_kv:
[----:B------:R-:W0:Y:S01]  /*0000*/  LDC R1, c[0x0][0x37c] ;  /* 0x0000df00ff017b82 */ /* 0x000e220000000800 */
[----:B------:R-:W-:Y:S01]  /*0010*/  MOV R0, 0x0 ;  /* 0x0000000000007802 */ /* 0x000fe20000000f00 */
[----:B------:R-:W1:Y:S01]  /*0020*/  LDCU.64 UR4, c[0x4][0x10] ;  /* 0x01000200ff0477ac */ /* 0x000e620008000a00 */
[----:B------:R-:W-:-:S05]  /*0030*/  CS2R R6, SRZ ;  /* 0x0000000000067805 */ /* 0x000fca000001ff00 */
[----:B------:R2:W3:Y:S01]  /*0040*/  LDC.64 R2, c[0x4][R0] ;  /* 0x0100000000027b82 */ /* 0x0004e20000000a00 */
[----:B-1----:R-:W-:Y:S02]  /*0050*/  IMAD.U32 R4, RZ, RZ, UR4 ;  /* 0x00000004ff047e24 */ /* 0x002fe4000f8e00ff */
[----:B--2---:R-:W-:-:S07]  /*0060*/  IMAD.U32 R5, RZ, RZ, UR5 ;  /* 0x00000005ff057e24 */ /* 0x004fce000f8e00ff */
[----:B------:R-:W-:-:S07]  /*0070*/  LEPC R20, `(.L_x_0) ;  /* 0x000000001014794e */ /* 0x000fce0000000000 */
[----:B0--3--:R-:W-:Y:S05]  /*0080*/  CALL.ABS.NOINC R2 ;  /* 0x0000000002007343 */ /* 0x009fea0003c00000 */
.L_x_0:
[----:B------:R-:W-:Y:S05]  /*0090*/  EXIT ;  /* 0x000000000000794d */ /* 0x000fea0003800000 */
.L_x_1:
[----:B------:R-:W-:-:S00]  /*00a0*/  BRA `(.L_x_1) ;  /* 0xfffffffc00fc7947 */ /* 0x000fc0000383ffff */
[----:B------:R-:W-:-:S00]  /*00b0*/  NOP ;  /* 0x0000000000007918 */ /* 0x000fc00000000000 */
        /* <DEDUP_REMOVED lines=12> */
.L_x_4:


//--------------------- .text._Z7child_kv         --------------------------
	.section	.text._Z7child_kv,"ax",@progbits
	.align	128
        .global         _Z7child_kv
        .type           _Z7child_kv,@function
        .size           _Z7child_kv,(.L_x_5 - _Z7child_kv)
        .other          _Z7child_kv,@"STO_CUDA_ENTRY STV_DEFAULT"
_Z7child_kv:
.text._Z7child_kv:
        /* <DEDUP_REMOVED lines=9> */
.L_x_2:
[----:B------:R-:W-:Y:S05]  /*0090*/  EXIT ;  /* 0x000000000000794d */ /* 0x000fea0003800000 */
.L_x_3:
        /* <DEDUP_REMOVED lines=14> */
.L_x_5:


//--------------------- .nv.global.init           --------------------------
	.section	.nv.global.init,"aw",@progbits
.nv.global.init:
	.type		$str,@object
	.size		$str,($str$1 - $str)
$str:
        /*0000*/ 	.byte	0x2a, 0x2a, 0x2a, 0x2a, 0x2a, 0x2a, 0x2a, 0x2a, 0x2a, 0x2a, 0x2a, 0x2a, 0x2a, 0x20, 0x48, 0x65
        /*0010*/ 	.byte	0x6c, 0x6c, 0x6f, 0x20, 0x66, 0x72, 0x6f, 0x6d, 0x20, 0x74, 0x68, 0x65, 0x20, 0x63, 0x68, 0x69
        /*0020*/ 	.byte	0x6c, 0x64, 0x5f, 0x6b, 0x21, 0x0a, 0x00
	.type		$str$1,@object
	.size		$str$1,(.L_1 - $str$1)
$str$1:
        /*0027*/ 	.byte	0x2a, 0x2a, 0x2a, 0x2a, 0x2a, 0x2a, 0x2a, 0x2a, 0x2a, 0x2a, 0x2a, 0x2a, 0x2a, 0x2a, 0x2a, 0x2a
        /*0037*/ 	.byte	0x2a, 0x20, 0x48, 0x65, 0x6c, 0x6c, 0x6f, 0x20, 0x66, 0x72, 0x6f, 0x6d, 0x20, 0x74, 0x68, 0x65
        /*0047*/ 	.byte	0x20, 0x70, 0x61, 0x72, 0x65, 0x6e, 0x74, 0x5f, 0x6b, 0x21, 0x0a, 0x00
.L_1:


//--------------------- .nv.shared.reserved.0     --------------------------
	.section	.nv.shared.reserved.0,"aw",@nobits
	.weak		__nv_reservedSMEM_offset_0_alias
	.size		__nv_reservedSMEM_offset_0_alias, 0, 64
	.other		__nv_reservedSMEM_offset_0_alias,@"STO_CUDA_RESERVED_SHARED STV_DEFAULT"
__nv_reservedSMEM_offset_0_alias:
	.zero		0
	.zero		64


//--------------------- .nv.constant0._Z8parent_kv --------------------------
	.section	.nv.constant0._Z8parent_kv,"a",@progbits
	.sectionflags	@""
	.align	4
.nv.constant0._Z8parent_kv:
	.zero		896


//--------------------- .nv.constant0._Z7child_kv --------------------------
	.section	.nv.constant0._Z7child_kv,"a",@progbits
	.sectionflags	@""
	.align	4
.nv.constant0._Z7child_kv:
	.zero		896


//--------------------- SYMBOLS --------------------------

	.type		.nv.reservedSmem.offset0,@object
	.size		.nv.reservedSmem.offset0,0x4
	.type		vprintf,@function
